//
// Generated by NVIDIA NVVM Compiler
//
// Compiler Build ID: CL-36424714
// Cuda compilation tools, release 13.0, V13.0.88
// Based on NVVM 20.0.0
//

.version 9.0
.target sm_100
.address_size 64

	// .globl	_Z1fPdS_

.visible .entry _Z1fPdS_(
	.param .u64 .ptr .align 1 _Z1fPdS__param_0,
	.param .u64 .ptr .align 1 _Z1fPdS__param_1
)
{
	.reg .b32 	%r<5>;
	.reg .b64 	%rd<8>;
	.reg .b64 	%fd<4>;

	ld.param.u64 	%rd1, [_Z1fPdS__param_0];
	ld.param.u64 	%rd2, [_Z1fPdS__param_1];
	cvta.to.global.u64 	%rd3, %rd2;
	cvta.to.global.u64 	%rd4, %rd1;
	mov.u32 	%r1, %tid.x;
	mov.u32 	%r2, %ctaid.x;
	mov.u32 	%r3, %ntid.x;
	mad.lo.s32 	%r4, %r2, %r3, %r1;
	mul.wide.s32 	%rd5, %r4, 8;
	add.s64 	%rd6, %rd4, %rd5;
	ld.global.f64 	%fd1, [%rd6];
	fma.rn.f64 	%fd2, %fd1, %fd1, 0d3FF0000000000000;
	rcp.rn.f64 	%fd3, %fd2;
	add.s64 	%rd7, %rd3, %rd5;
	st.global.f64 	[%rd7], %fd3;
	ret;

}


// ===== COMPILED SASS (sm_100) =====

	.target	sm_100

	.elftype	@"ET_EXEC"


//--------------------- .note.nv.tkinfo           --------------------------
	.section	.note.nv.tkinfo,"",@"SHT_NOTE"
	.sectionflags	@"SHF_NOTE_NV_TKINFO"
	.tkinfo
        /*0018*/ 	.word	0x00000002
        /*0030*/ 	.string	""
        /*0030*/ 	.string	"ptxas"
        /*0030*/ 	.string	"Cuda compilation tools, release 13.0, V13.0.88"
        /*0030*/ 	.string	"Build cuda_13.0.r13.0/compiler.36424714_0"
        /*0030*/ 	.string	"-arch sm_100 -m 64 "



//--------------------- .note.nv.cuinfo           --------------------------
	.section	.note.nv.cuinfo,"",@"SHT_NOTE"
	.sectionflags	@"SHF_NOTE_NV_CUINFO"
        /*0018*/ 	.short	0x0002
        /*001a*/ 	.short	0x0064
        /*001c*/ 	.short	0x0082
	.zero		2


//--------------------- .nv.info                  --------------------------
	.section	.nv.info,"",@"SHT_CUDA_INFO"
	.align	4


	//----- nvinfo : EIATTR_REGCOUNT
	.align		4
        /*0000*/ 	.byte	0x04, 0x2f
        /*0002*/ 	.short	(.L_1 - .L_0)
	.align		4
.L_0:
        /*0004*/ 	.word	index@(_Z1fPdS_)
        /*0008*/ 	.word	0x0000000e


	//----- nvinfo : EIATTR_FRAME_SIZE
	.align		4
.L_1:
        /*000c*/ 	.byte	0x04, 0x11
        /*000e*/ 	.short	(.L_3 - .L_2)
	.align		4
.L_2:
        /*0010*/ 	.word	index@($__internal_0_$__cuda_sm20_dblrcp_rn_slowpath_v3)
        /*0014*/ 	.word	0x00000000


	//----- nvinfo : EIATTR_FRAME_SIZE
	.align		4
.L_3:
        /*0018*/ 	.byte	0x04, 0x11
        /*001a*/ 	.short	(.L_5 - .L_4)
	.align		4
.L_4:
        /*001c*/ 	.word	index@(_Z1fPdS_)
        /*0020*/ 	.word	0x00000000


	//----- nvinfo : EIATTR_MIN_STACK_SIZE
	.align		4
.L_5:
        /*0024*/ 	.byte	0x04, 0x12
        /*0026*/ 	.short	(.L_7 - .L_6)
	.align		4
.L_6:
        /*0028*/ 	.word	index@(_Z1fPdS_)
        /*002c*/ 	.word	0x00000000
.L_7:


//--------------------- .nv.compat                --------------------------
	.section	.nv.compat,"",@"SHT_CUDA_COMPAT_INFO"
	.align	4
        /*0000*/ 	.byte	0x02, 0x09, 0x00, 0x00, 0x02, 0x02, 0x01, 0x00, 0x02, 0x05, 0x05, 0x00, 0x03, 0x07, 0x01, 0x01
        /*0010*/ 	.byte	0x02, 0x03, 0x00, 0x00, 0x02, 0x06, 0x01, 0x00, 0x04, 0x0b, 0x08, 0x00, 0x01, 0x00, 0x00, 0x00
        /*0020*/ 	.byte	0x00, 0x00, 0x00, 0x00


//--------------------- .nv.info._Z1fPdS_         --------------------------
	.section	.nv.info._Z1fPdS_,"",@"SHT_CUDA_INFO"
	.sectionflags	@""
	.align	4


	//----- nvinfo : EIATTR_CUDA_API_VERSION
	.align		4
        /*0000*/ 	.byte	0x04, 0x37
        /*0002*/ 	.short	(.L_9 - .L_8)
.L_8:
        /*0004*/ 	.word	0x00000082


	//----- nvinfo : EIATTR_KPARAM_INFO
	.align		4
.L_9:
        /*0008*/ 	.byte	0x04, 0x17
        /*000a*/ 	.short	(.L_11 - .L_10)
.L_10:
        /*000c*/ 	.word	0x00000000
        /*0010*/ 	.short	0x0001
        /*0012*/ 	.short	0x0008
        /*0014*/ 	.byte	0x00, 0xf5, 0x21, 0x00


	//----- nvinfo : EIATTR_KPARAM_INFO
	.align		4
.L_11:
        /*0018*/ 	.byte	0x04, 0x17
        /*001a*/ 	.short	(.L_13 - .L_12)
.L_12:
        /*001c*/ 	.word	0x00000000
        /*0020*/ 	.short	0x0000
        /*0022*/ 	.short	0x0000
        /*0024*/ 	.byte	0x00, 0xf5, 0x21, 0x00


	//----- nvinfo : EIATTR_SPARSE_MMA_MASK
	.align		4
.L_13:
        /*0028*/ 	.byte	0x03, 0x50
        /*002a*/ 	.short	0x0000


	//----- nvinfo : EIATTR_MAXREG_COUNT
	.align		4
        /*002c*/ 	.byte	0x03, 0x1b
        /*002e*/ 	.short	0x00ff


	//----- nvinfo : EIATTR_MERCURY_ISA_VERSION
	.align		4
        /*0030*/ 	.byte	0x03, 0x5f
        /*0032*/ 	.short	0x0101


	//----- nvinfo : EIATTR_VRC_CTA_INIT_COUNT
	.align		4
        /*0034*/ 	.byte	0x02, 0x4a
	.zero		1
	.zero		1


	//----- nvinfo : EIATTR_EXIT_INSTR_OFFSETS
	.align		4
        /*0038*/ 	.byte	0x04, 0x1c
        /*003a*/ 	.short	(.L_15 - .L_14)


	//   ....[0]....
.L_14:
        /*003c*/ 	.word	0x000001c0


	//----- nvinfo : EIATTR_CRS_STACK_SIZE
	.align		4
.L_15:
        /*0040*/ 	.byte	0x04, 0x1e
        /*0042*/ 	.short	(.L_17 - .L_16)
.L_16:
        /*0044*/ 	.word	0x00000000


	//----- nvinfo : EIATTR_CBANK_PARAM_SIZE
	.align		4
.L_17:
        /*0048*/ 	.byte	0x03, 0x19
        /*004a*/ 	.short	0x0010


	//----- nvinfo : EIATTR_PARAM_CBANK
	.align		4
        /*004c*/ 	.byte	0x04, 0x0a
        /*004e*/ 	.short	(.L_19 - .L_18)
	.align		4
.L_18:
        /*0050*/ 	.word	index@(.nv.constant0._Z1fPdS_)
        /*0054*/ 	.short	0x0380
        /*0056*/ 	.short	0x0010


	//----- nvinfo : EIATTR_SW_WAR
	.align		4
.L_19:
        /*0058*/ 	.byte	0x04, 0x36
        /*005a*/ 	.short	(.L_21 - .L_20)
.L_20:
        /*005c*/ 	.word	0x00000008
.L_21:


//--------------------- .nv.callgraph             --------------------------
	.section	.nv.callgraph,"",@"SHT_CUDA_CALLGRAPH"
	.align	4
	.sectionentsize	8
	.align		4
        /*0000*/ 	.word	0x00000000
	.align		4
        /*0004*/ 	.word	0xffffffff
	.align		4
        /*0008*/ 	.word	0x00000000
	.align		4
        /*000c*/ 	.word	0xfffffffe
	.align		4
        /*0010*/ 	.word	0x00000000
	.align		4
        /*0014*/ 	.word	0xfffffffd
	.align		4
        /*0018*/ 	.word	0x00000000
	.align		4
        /*001c*/ 	.word	0xfffffffc


//--------------------- .text._Z1fPdS_            --------------------------
	.section	.text._Z1fPdS_,"ax",@progbits
	.align	128
        .global         _Z1fPdS_
        .type           _Z1fPdS_,@function
        .size           _Z1fPdS_,(.L_x_7 - _Z1fPdS_)
        .other          _Z1fPdS_,@"STO_CUDA_ENTRY STV_DEFAULT"
_Z1fPdS_:
.text._Z1fPdS_:
[----:B------:R-:W-:Y:S01]  /*0000*/  LDC R1, c[0x0][0x37c] ;  /* 0x0000df00ff017b82 */ /* 0x000fe20000000800 */
[----:B------:R-:W0:Y:S07]  /*0010*/  S2R R0, SR_TID.X ;  /* 0x0000000000007919 */ /* 0x000e2e0000002100 */
[----:B------:R-:W0:Y:S01]  /*0020*/  S2UR UR6, SR_CTAID.X ;  /* 0x00000000000679c3 */ /* 0x000e220000002500 */
[----:B------:R-:W1:Y:S07]  /*0030*/  LDCU.64 UR4, c[0x0][0x358] ;  /* 0x00006b00ff0477ac */ /* 0x000e6e0008000a00 */
[----:B------:R-:W0:Y:S08]  /*0040*/  LDC R5, c[0x0][0x360] ;  /* 0x0000d800ff057b82 */ /* 0x000e300000000800 */
[----:B------:R-:W2:Y:S01]  /*0050*/  LDC.64 R2, c[0x0][0x380] ;  /* 0x0000e000ff027b82 */ /* 0x000ea20000000a00 */
[----:B0-----:R-:W-:-:S04]  /*0060*/  IMAD R0, R5, UR6, R0 ;  /* 0x0000000605007c24 */ /* 0x001fc8000f8e0200 */
[----:B--2---:R-:W-:-:S06]  /*0070*/  IMAD.WIDE R2, R0, 0x8, R2 ;  /* 0x0000000800027825 */ /* 0x004fcc00078e0202 */
[----:B-1----:R-:W2:Y:S01]  /*0080*/  LDG.E.64 R2, desc[UR4][R2.64] ;  /* 0x0000000402027981 */ /* 0x002ea2000c1e1b00 */
[----:B------:R-:W-:Y:S01]  /*0090*/  BSSY.RECONVERGENT B0, `(.L_x_0) ;  /* 0x000000f000007945 */ /* 0x000fe20003800200 */
[----:B--2---:R-:W-:-:S06]  /*00a0*/  DFMA R4, R2, R2, 1 ;  /* 0x3ff000000204742b */ /* 0x004fcc0000000002 */
[----:B------:R-:W0:Y:S04]  /*00b0*/  MUFU.RCP64H R7, R5 ;  /* 0x0000000500077308 */ /* 0x000e280000001800 */
[----:B------:R-:W-:-:S05]  /*00c0*/  VIADD R6, R5, 0x300402 ;  /* 0x0030040205067836 */ /* 0x000fca0000000000 */
[----:B------:R-:W-:Y:S01]  /*00d0*/  FSETP.GEU.AND P0, PT, |R6|, 5.8789094863358348022e-39, PT ;  /* 0x004004020600780b */ /* 0x000fe20003f0e200 */
[----:B0-----:R-:W-:-:S08]  /*00e0*/  DFMA R8, -R4, R6, 1 ;  /* 0x3ff000000408742b */ /* 0x001fd00000000106 */
[----:B------:R-:W-:-:S08]  /*00f0*/  DFMA R8, R8, R8, R8 ;  /* 0x000000080808722b */ /* 0x000fd00000000008 */
[----:B------:R-:W-:-:S08]  /*0100*/  DFMA R8, R6, R8, R6 ;  /* 0x000000080608722b */ /* 0x000fd00000000006 */
[----:B------:R-:W-:-:S08]  /*0110*/  DFMA R10, -R4, R8, 1 ;  /* 0x3ff00000040a742b */ /* 0x000fd00000000108 */
[----:B------:R-:W-:Y:S01]  /*0120*/  DFMA R8, R8, R10, R8 ;  /* 0x0000000a0808722b */ /* 0x000fe20000000008 */
[----:B------:R-:W-:Y:S10]  /*0130*/  @P0 BRA `(.L_x_1) ;  /* 0x0000000000100947 */ /* 0x000ff40003800000 */
[----:B------:R-:W-:-:S05]  /*0140*/  LOP3.LUT R2, R5, 0x7fffffff, RZ, 0xc0, !PT ;  /* 0x7fffffff05027812 */ /* 0x000fca00078ec0ff */
[----:B------:R-:W-:Y:S01]  /*0150*/  VIADD R8, R2, 0xfff00000 ;  /* 0xfff0000002087836 */ /* 0x000fe20000000000 */
[----:B------:R-:W-:-:S07]  /*0160*/  MOV R2, 0x180 ;  /* 0x0000018000027802 */ /* 0x000fce0000000f00 */
[----:B------:R-:W-:Y:S05]  /*0170*/  CALL.REL.NOINC `($__internal_0_$__cuda_sm20_dblrcp_rn_slowpath_v3) ;  /* 0x0000000000147944 */ /* 0x000fea0003c00000 */
.L_x_1:
[----:B------:R-:W-:Y:S05]  /*0180*/  BSYNC.RECONVERGENT B0 ;  /* 0x0000000000007941 */ /* 0x000fea0003800200 */
.L_x_0:
[----:B------:R-:W0:Y:S02]  /*0190*/  LDC.64 R2, c[0x0][0x388] ;  /* 0x0000e200ff027b82 */ /* 0x000e240000000a00 */
[----:B0-----:R-:W-:-:S05]  /*01a0*/  IMAD.WIDE R2, R0, 0x8, R2 ;  /* 0x0000000800027825 */ /* 0x001fca00078e0202 */
[----:B------:R-:W-:Y:S01]  /*01b0*/  STG.E.64 desc[UR4][R2.64], R8 ;  /* 0x0000000802007986 */ /* 0x000fe2000c101b04 */
[----:B------:R-:W-:Y:S05]  /*01c0*/  EXIT ;  /* 0x000000000000794d */ /* 0x000fea0003800000 */
        .weak           $__internal_0_$__cuda_sm20_dblrcp_rn_slowpath_v3
        .type           $__internal_0_$__cuda_sm20_dblrcp_rn_slowpath_v3,@function
        .size           $__internal_0_$__cuda_sm20_dblrcp_rn_slowpath_v3,(.L_x_7 - $__internal_0_$__cuda_sm20_dblrcp_rn_slowpath_v3)
$__internal_0_$__cuda_sm20_dblrcp_rn_slowpath_v3:
[----:B------:R-:W-:Y:S01]  /*01d0*/  DSETP.GTU.AND P0, PT, |R4|, +INF , PT ;  /* 0x7ff000000400742a */ /* 0x000fe20003f0c200 */
[----:B------:R-:W-:-:S13]  /*01e0*/  BSSY.RECONVERGENT B1, `(.L_x_2) ;  /* 0x0000023000017945 */ /* 0x000fda0003800200 */
[----:B------:R-:W-:Y:S05]  /*01f0*/  @P0 BRA `(.L_x_3) ;  /* 0x00000000007c0947 */ /* 0x000fea0003800000 */
[----:B------:R-:W-:-:S04]  /*0200*/  LOP3.LUT R3, R5, 0x7fffffff, RZ, 0xc0, !PT ;  /* 0x7fffffff05037812 */ /* 0x000fc800078ec0ff */
[----:B------:R-:W-:-:S04]  /*0210*/  IADD3 R6, PT, PT, R3, -0x1, RZ ;  /* 0xffffffff03067810 */ /* 0x000fc80007ffe0ff */
[----:B------:R-:W-:-:S13]  /*0220*/  ISETP.GE.U32.AND P0, PT, R6, 0x7fefffff, PT ;  /* 0x7fefffff0600780c */ /* 0x000fda0003f06070 */
[----:B------:R-:W-:Y:S01]  /*0230*/  @P0 LOP3.LUT R7, R5, 0x7ff00000, RZ, 0x3c, !PT ;  /* 0x7ff0000005070812 */ /* 0x000fe200078e3cff */
[----:B------:R-:W-:Y:S01]  /*0240*/  @P0 IMAD.MOV.U32 R6, RZ, RZ, RZ ;  /* 0x000000ffff060224 */ /* 0x000fe200078e00ff */
[----:B------:R-:W-:Y:S06]  /*0250*/  @P0 BRA `(.L_x_4) ;  /* 0x00000000006c0947 */ /* 0x000fec0003800000 */
[----:B------:R-:W-:-:S13]  /*0260*/  ISETP.GE.U32.AND P0, PT, R3, 0x1000001, PT ;  /* 0x010000010300780c */ /* 0x000fda0003f06070 */
[----:B------:R-:W-:Y:S05]  /*0270*/  @!P0 BRA `(.L_x_5) ;  /* 0x0000000000348947 */ /* 0x000fea0003800000 */
[----:B------:R-:W-:Y:S01]  /*0280*/  VIADD R7, R5, 0xc0200000 ;  /* 0xc020000005077836 */ /* 0x000fe20000000000 */
[----:B------:R-:W-:-:S03]  /*0290*/  MOV R6, R4 ;  /* 0x0000000400067202 */ /* 0x000fc60000000f00 */
[----:B------:R-:W0:Y:S03]  /*02a0*/  MUFU.RCP64H R9, R7 ;  /* 0x0000000700097308 */ /* 0x000e260000001800 */
[----:B0-----:R-:W-:-:S08]  /*02b0*/  DFMA R10, -R6, R8, 1 ;  /* 0x3ff00000060a742b */ /* 0x001fd00000000108 */
[----:B------:R-:W-:-:S08]  /*02c0*/  DFMA R10, R10, R10, R10 ;  /* 0x0000000a0a0a722b */ /* 0x000fd0000000000a */
[----:B------:R-:W-:-:S08]  /*02d0*/  DFMA R10, R8, R10, R8 ;  /* 0x0000000a080a722b */ /* 0x000fd00000000008 */
[----:B------:R-:W-:-:S08]  /*02e0*/  DFMA R8, -R6, R10, 1 ;  /* 0x3ff000000608742b */ /* 0x000fd0000000010a */
[----:B------:R-:W-:-:S08]  /*02f0*/  DFMA R8, R10, R8, R10 ;  /* 0x000000080a08722b */ /* 0x000fd0000000000a */
[----:B------:R-:W-:-:S08]  /*0300*/  DMUL R8, R8, 2.2250738585072013831e-308 ;  /* 0x0010000008087828 */ /* 0x000fd00000000000 */
[----:B------:R-:W-:-:S08]  /*0310*/  DFMA R4, -R4, R8, 1 ;  /* 0x3ff000000404742b */ /* 0x000fd00000000108 */
[----:B------:R-:W-:-:S08]  /*0320*/  DFMA R4, R4, R4, R4 ;  /* 0x000000040404722b */ /* 0x000fd00000000004 */
[----:B------:R-:W-:Y:S01]  /*0330*/  DFMA R6, R8, R4, R8 ;  /* 0x000000040806722b */ /* 0x000fe20000000008 */
[----:B------:R-:W-:Y:S10]  /*0340*/  BRA `(.L_x_4) ;  /* 0x0000000000307947 */ /* 0x000ff40003800000 */
.L_x_5:
[----:B------:R-:W-:Y:S01]  /*0350*/  DMUL R4, R4, 8.11296384146066816958e+31 ;  /* 0x4690000004047828 */ /* 0x000fe20000000000 */
[----:B------:R-:W-:-:S05]  /*0360*/  IMAD.MOV.U32 R6, RZ, RZ, R8 ;  /* 0x000000ffff067224 */ /* 0x000fca00078e0008 */
[----:B------:R-:W0:Y:S02]  /*0370*/  MUFU.RCP64H R7, R5 ;  /* 0x0000000500077308 */ /* 0x000e240000001800 */
[----:B0-----:R-:W-:-:S08]  /*0380*/  DFMA R8, -R4, R6, 1 ;  /* 0x3ff000000408742b */ /* 0x001fd00000000106 */
[----:B------:R-:W-:-:S08]  /*0390*/  DFMA R8, R8, R8, R8 ;  /* 0x000000080808722b */ /* 0x000fd00000000008 */
[----:B------:R-:W-:-:S08]  /*03a0*/  DFMA R8, R6, R8, R6 ;  /* 0x000000080608722b */ /* 0x000fd00000000006 */
[----:B------:R-:W-:-:S08]  /*03b0*/  DFMA R6, -R4, R8, 1 ;  /* 0x3ff000000406742b */ /* 0x000fd00000000108 */
[----:B------:R-:W-:-:S08]  /*03c0*/  DFMA R6, R8, R6, R8 ;  /* 0x000000060806722b */ /* 0x000fd00000000008 */
[----:B------:R-:W-:Y:S01]  /*03d0*/  DMUL R6, R6, 8.11296384146066816958e+31 ;  /* 0x4690000006067828 */ /* 0x000fe20000000000 */
[----:B------:R-:W-:Y:S10]  /*03e0*/  BRA `(.L_x_4) ;  /* 0x0000000000087947 */ /* 0x000ff40003800000 */
.L_x_3:
[----:B------:R-:W-:Y:S01]  /*03f0*/  LOP3.LUT R7, R5, 0x80000, RZ, 0xfc, !PT ;  /* 0x0008000005077812 */ /* 0x000fe200078efcff */
[----:B------:R-:W-:-:S07]  /*0400*/  IMAD.MOV.U32 R6, RZ, RZ, R4 ;  /* 0x000000ffff067224 */ /* 0x000fce00078e0004 */
.L_x_4:
[----:B------:R-:W-:Y:S05]  /*0410*/  BSYNC.RECONVERGENT B1 ;  /* 0x0000000000017941 */ /* 0x000fea0003800200 */
.L_x_2:
[----:B------:R-:W-:Y:S01]  /*0420*/  HFMA2 R3, -RZ, RZ, 0, 0 ;  /* 0x00000000ff037431 */ /* 0x000fe200000001ff */
[----:B------:R-:W-:Y:S01]  /*0430*/  MOV R8, R6 ;  /* 0x0000000600087202 */ /* 0x000fe20000000f00 */
[----:B------:R-:W-:Y:S02]  /*0440*/  IMAD.MOV.U32 R9, RZ, RZ, R7 ;  /* 0x000000ffff097224 */ /* 0x000fe400078e0007 */
[----:B------:R-:W-:Y:S05]  /*0450*/  RET.REL.NODEC R2 `(_Z1fPdS_) ;  /* 0xfffffff802e87950 */ /* 0x000fea0003c3ffff */
.L_x_6:
[----:B------:R-:W-:-:S00]  /*0460*/  BRA `(.L_x_6) ;  /* 0xfffffffc00fc7947 */ /* 0x000fc0000383ffff */
[----:B------:R-:W-:-:S00]  /*0470*/  NOP ;  /* 0x0000000000007918 */ /* 0x000fc00000000000 */
        /* <DEDUP_REMOVED lines=8> */
.L_x_7:


//--------------------- .nv.shared.reserved.0     --------------------------
	.section	.nv.shared.reserved.0,"aw",@nobits
	.weak		__nv_reservedSMEM_offset_0_alias
	.size		__nv_reservedSMEM_offset_0_alias, 0, 64
	.other		__nv_reservedSMEM_offset_0_alias,@"STO_CUDA_RESERVED_SHARED STV_DEFAULT"
__nv_reservedSMEM_offset_0_alias:
	.zero		0
	.zero		64


//--------------------- .nv.constant0._Z1fPdS_    --------------------------
	.section	.nv.constant0._Z1fPdS_,"a",@progbits
	.sectionflags	@""
	.align	4
.nv.constant0._Z1fPdS_:
	.zero		912


//--------------------- SYMBOLS --------------------------

	.type		.nv.reservedSmem.offset0,@object
	.size		.nv.reservedSmem.offset0,0x4
